//
// Generated by NVIDIA NVVM Compiler
//
// Compiler Build ID: CL-36424714
// Cuda compilation tools, release 13.0, V13.0.88
// Based on NVVM 20.0.0
//

.version 9.0
.target sm_100
.address_size 64

	// .globl	vecadd_kernel

.visible .entry vecadd_kernel(
	.param .u64 .ptr .align 1 vecadd_kernel_param_0,
	.param .u64 .ptr .align 1 vecadd_kernel_param_1,
	.param .u64 .ptr .align 1 vecadd_kernel_param_2,
	.param .u32 vecadd_kernel_param_3
)
{
	.reg .pred 	%p<2>;
	.reg .b32 	%r<6>;
	.reg .b32 	%f<4>;
	.reg .b64 	%rd<11>;

	ld.param.u64 	%rd1, [vecadd_kernel_param_0];
	ld.param.u64 	%rd2, [vecadd_kernel_param_1];
	ld.param.u64 	%rd3, [vecadd_kernel_param_2];
	ld.param.u32 	%r2, [vecadd_kernel_param_3];
	mov.u32 	%r3, %ntid.x;
	mov.u32 	%r4, %ctaid.x;
	mov.u32 	%r5, %tid.x;
	mad.lo.s32 	%r1, %r3, %r4, %r5;
	setp.ge.s32 	%p1, %r1, %r2;
	@%p1 bra 	$L__BB0_2;
	cvta.to.global.u64 	%rd4, %rd1;
	cvta.to.global.u64 	%rd5, %rd2;
	cvta.to.global.u64 	%rd6, %rd3;
	mul.wide.s32 	%rd7, %r1, 4;
	add.s64 	%rd8, %rd4, %rd7;
	ld.global.f32 	%f1, [%rd8];
	add.s64 	%rd9, %rd5, %rd7;
	ld.global.f32 	%f2, [%rd9];
	add.f32 	%f3, %f1, %f2;
	add.s64 	%rd10, %rd6, %rd7;
	st.global.f32 	[%rd10], %f3;
$L__BB0_2:
	ret;

}


// ===== COMPILED SASS (sm_100) =====

	.target	sm_100

	.elftype	@"ET_EXEC"


//--------------------- .note.nv.tkinfo           --------------------------
	.section	.note.nv.tkinfo,"",@"SHT_NOTE"
	.sectionflags	@"SHF_NOTE_NV_TKINFO"
	.tkinfo
        /*0018*/ 	.word	0x00000002
        /*0030*/ 	.string	""
        /*0030*/ 	.string	"ptxas"
        /*0030*/ 	.string	"Cuda compilation tools, release 13.0, V13.0.88"
        /*0030*/ 	.string	"Build cuda_13.0.r13.0/compiler.36424714_0"
        /*0030*/ 	.string	"-arch sm_100 -m 64 "



//--------------------- .note.nv.cuinfo           --------------------------
	.section	.note.nv.cuinfo,"",@"SHT_NOTE"
	.sectionflags	@"SHF_NOTE_NV_CUINFO"
        /*0018*/ 	.short	0x0002
        /*001a*/ 	.short	0x0064
        /*001c*/ 	.short	0x0082
	.zero		2


//--------------------- .nv.info                  --------------------------
	.section	.nv.info,"",@"SHT_CUDA_INFO"
	.align	4


	//----- nvinfo : EIATTR_REGCOUNT
	.align		4
        /*0000*/ 	.byte	0x04, 0x2f
        /*0002*/ 	.short	(.L_1 - .L_0)
	.align		4
.L_0:
        /*0004*/ 	.word	index@(vecadd_kernel)
        /*0008*/ 	.word	0x0000000c


	//----- nvinfo : EIATTR_FRAME_SIZE
	.align		4
.L_1:
        /*000c*/ 	.byte	0x04, 0x11
        /*000e*/ 	.short	(.L_3 - .L_2)
	.align		4
.L_2:
        /*0010*/ 	.word	index@(vecadd_kernel)
        /*0014*/ 	.word	0x00000000


	//----- nvinfo : EIATTR_MIN_STACK_SIZE
	.align		4
.L_3:
        /*0018*/ 	.byte	0x04, 0x12
        /*001a*/ 	.short	(.L_5 - .L_4)
	.align		4
.L_4:
        /*001c*/ 	.word	index@(vecadd_kernel)
        /*0020*/ 	.word	0x00000000
.L_5:


//--------------------- .nv.compat                --------------------------
	.section	.nv.compat,"",@"SHT_CUDA_COMPAT_INFO"
	.align	4
        /*0000*/ 	.byte	0x02, 0x09, 0x00, 0x00, 0x02, 0x02, 0x01, 0x00, 0x02, 0x05, 0x05, 0x00, 0x03, 0x07, 0x01, 0x01
        /*0010*/ 	.byte	0x02, 0x03, 0x00, 0x00, 0x02, 0x06, 0x01, 0x00, 0x04, 0x0b, 0x08, 0x00, 0x09, 0x00, 0x00, 0x00
        /*0020*/ 	.byte	0x00, 0x00, 0x00, 0x00


//--------------------- .nv.info.vecadd_kernel    --------------------------
	.section	.nv.info.vecadd_kernel,"",@"SHT_CUDA_INFO"
	.sectionflags	@""
	.align	4


	//----- nvinfo : EIATTR_CUDA_API_VERSION
	.align		4
        /*0000*/ 	.byte	0x04, 0x37
        /*0002*/ 	.short	(.L_7 - .L_6)
.L_6:
        /*0004*/ 	.word	0x00000082


	//----- nvinfo : EIATTR_KPARAM_INFO
	.align		4
.L_7:
        /*0008*/ 	.byte	0x04, 0x17
        /*000a*/ 	.short	(.L_9 - .L_8)
.L_8:
        /*000c*/ 	.word	0x00000000
        /*0010*/ 	.short	0x0003
        /*0012*/ 	.short	0x0018
        /*0014*/ 	.byte	0x00, 0xf0, 0x11, 0x00


	//----- nvinfo : EIATTR_KPARAM_INFO
	.align		4
.L_9:
        /*0018*/ 	.byte	0x04, 0x17
        /*001a*/ 	.short	(.L_11 - .L_10)
.L_10:
        /*001c*/ 	.word	0x00000000
        /*0020*/ 	.short	0x0002
        /*0022*/ 	.short	0x0010
        /*0024*/ 	.byte	0x00, 0xf5, 0x21, 0x00


	//----- nvinfo : EIATTR_KPARAM_INFO
	.align		4
.L_11:
        /*0028*/ 	.byte	0x04, 0x17
        /*002a*/ 	.short	(.L_13 - .L_12)
.L_12:
        /*002c*/ 	.word	0x00000000
        /*0030*/ 	.short	0x0001
        /*0032*/ 	.short	0x0008
        /*0034*/ 	.byte	0x00, 0xf5, 0x21, 0x00


	//----- nvinfo : EIATTR_KPARAM_INFO
	.align		4
.L_13:
        /*0038*/ 	.byte	0x04, 0x17
        /*003a*/ 	.short	(.L_15 - .L_14)
.L_14:
        /*003c*/ 	.word	0x00000000
        /*0040*/ 	.short	0x0000
        /*0042*/ 	.short	0x0000
        /*0044*/ 	.byte	0x00, 0xf5, 0x21, 0x00


	//----- nvinfo : EIATTR_SPARSE_MMA_MASK
	.align		4
.L_15:
        /*0048*/ 	.byte	0x03, 0x50
        /*004a*/ 	.short	0x0000


	//----- nvinfo : EIATTR_MAXREG_COUNT
	.align		4
        /*004c*/ 	.byte	0x03, 0x1b
        /*004e*/ 	.short	0x00ff


	//----- nvinfo : EIATTR_MERCURY_ISA_VERSION
	.align		4
        /*0050*/ 	.byte	0x03, 0x5f
        /*0052*/ 	.short	0x0101


	//----- nvinfo : EIATTR_VRC_CTA_INIT_COUNT
	.align		4
        /*0054*/ 	.byte	0x02, 0x4a
	.zero		1
	.zero		1


	//----- nvinfo : EIATTR_EXIT_INSTR_OFFSETS
	.align		4
        /*0058*/ 	.byte	0x04, 0x1c
        /*005a*/ 	.short	(.L_17 - .L_16)


	//   ....[0]....
.L_16:
        /*005c*/ 	.word	0x00000070


	//   ....[1]....
        /*0060*/ 	.word	0x00000130


	//----- nvinfo : EIATTR_CBANK_PARAM_SIZE
	.align		4
.L_17:
        /*0064*/ 	.byte	0x03, 0x19
        /*0066*/ 	.short	0x001c


	//----- nvinfo : EIATTR_PARAM_CBANK
	.align		4
        /*0068*/ 	.byte	0x04, 0x0a
        /*006a*/ 	.short	(.L_19 - .L_18)
	.align		4
.L_18:
        /*006c*/ 	.word	index@(.nv.constant0.vecadd_kernel)
        /*0070*/ 	.short	0x0380
        /*0072*/ 	.short	0x001c


	//----- nvinfo : EIATTR_SW_WAR
	.align		4
.L_19:
        /*0074*/ 	.byte	0x04, 0x36
        /*0076*/ 	.short	(.L_21 - .L_20)
.L_20:
        /*0078*/ 	.word	0x00000008
.L_21:


//--------------------- .nv.callgraph             --------------------------
	.section	.nv.callgraph,"",@"SHT_CUDA_CALLGRAPH"
	.align	4
	.sectionentsize	8
	.align		4
        /*0000*/ 	.word	0x00000000
	.align		4
        /*0004*/ 	.word	0xffffffff
	.align		4
        /*0008*/ 	.word	0x00000000
	.align		4
        /*000c*/ 	.word	0xfffffffe
	.align		4
        /*0010*/ 	.word	0x00000000
	.align		4
        /*0014*/ 	.word	0xfffffffd
	.align		4
        /*0018*/ 	.word	0x00000000
	.align		4
        /*001c*/ 	.word	0xfffffffc


//--------------------- .text.vecadd_kernel       --------------------------
	.section	.text.vecadd_kernel,"ax",@progbits
	.align	128
        .global         vecadd_kernel
        .type           vecadd_kernel,@function
        .size           vecadd_kernel,(.L_x_1 - vecadd_kernel)
        .other          vecadd_kernel,@"STO_CUDA_ENTRY STV_DEFAULT"
vecadd_kernel:
.text.vecadd_kernel:
[----:B------:R-:W-:Y:S01]  /*0000*/  LDC R1, c[0x0][0x37c] ;  /* 0x0000df00ff017b82 */ /* 0x000fe20000000800 */
[----:B------:R-:W0:Y:S01]  /*0010*/  S2R R9, SR_CTAID.X ;  /* 0x0000000000097919 */ /* 0x000e220000002500 */
[----:B------:R-:W0:Y:S01]  /*0020*/  LDCU UR4, c[0x0][0x360] ;  /* 0x00006c00ff0477ac */ /* 0x000e220008000800 */
[----:B------:R-:W0:Y:S01]  /*0030*/  S2R R0, SR_TID.X ;  /* 0x0000000000007919 */ /* 0x000e220000002100 */
[----:B------:R-:W1:Y:S01]  /*0040*/  LDCU UR5, c[0x0][0x398] ;  /* 0x00007300ff0577ac */ /* 0x000e620008000800 */
[----:B0-----:R-:W-:-:S05]  /*0050*/  IMAD R9, R9, UR4, R0 ;  /* 0x0000000409097c24 */ /* 0x001fca000f8e0200 */
[----:B-1----:R-:W-:-:S13]  /*0060*/  ISETP.GE.AND P0, PT, R9, UR5, PT ;  /* 0x0000000509007c0c */ /* 0x002fda000bf06270 */
[----:B------:R-:W-:Y:S05]  /*0070*/  @P0 EXIT ;  /* 0x000000000000094d */ /* 0x000fea0003800000 */
[----:B------:R-:W0:Y:S01]  /*0080*/  LDC.64 R2, c[0x0][0x380] ;  /* 0x0000e000ff027b82 */ /* 0x000e220000000a00 */
[----:B------:R-:W1:Y:S07]  /*0090*/  LDCU.64 UR4, c[0x0][0x358] ;  /* 0x00006b00ff0477ac */ /* 0x000e6e0008000a00 */
[----:B------:R-:W2:Y:S08]  /*00a0*/  LDC.64 R4, c[0x0][0x388] ;  /* 0x0000e200ff047b82 */ /* 0x000eb00000000a00 */
[----:B------:R-:W3:Y:S01]  /*00b0*/  LDC.64 R6, c[0x0][0x390] ;  /* 0x0000e400ff067b82 */ /* 0x000ee20000000a00 */
[----:B0-----:R-:W-:-:S06]  /*00c0*/  IMAD.WIDE R2, R9, 0x4, R2 ;  /* 0x0000000409027825 */ /* 0x001fcc00078e0202 */
[----:B-1----:R-:W4:Y:S01]  /*00d0*/  LDG.E R2, desc[UR4][R2.64] ;  /* 0x0000000402027981 */ /* 0x002f22000c1e1900 */
[----:B--2---:R-:W-:-:S06]  /*00e0*/  IMAD.WIDE R4, R9, 0x4, R4 ;  /* 0x0000000409047825 */ /* 0x004fcc00078e0204 */
[----:B------:R-:W4:Y:S01]  /*00f0*/  LDG.E R5, desc[UR4][R4.64] ;  /* 0x0000000404057981 */ /* 0x000f22000c1e1900 */
[----:B---3--:R-:W-:-:S04]  /*0100*/  IMAD.WIDE R6, R9, 0x4, R6 ;  /* 0x0000000409067825 */ /* 0x008fc800078e0206 */
[----:B----4-:R-:W-:-:S05]  /*0110*/  FADD R9, R2, R5 ;  /* 0x0000000502097221 */ /* 0x010fca0000000000 */
[----:B------:R-:W-:Y:S01]  /*0120*/  STG.E desc[UR4][R6.64], R9 ;  /* 0x0000000906007986 */ /* 0x000fe2000c101904 */
[----:B------:R-:W-:Y:S05]  /*0130*/  EXIT ;  /* 0x000000000000794d */ /* 0x000fea0003800000 */
.L_x_0:
[----:B------:R-:W-:-:S00]  /*0140*/  BRA `(.L_x_0) ;  /* 0xfffffffc00fc7947 */ /* 0x000fc0000383ffff */
[----:B------:R-:W-:-:S00]  /*0150*/  NOP ;  /* 0x0000000000007918 */ /* 0x000fc00000000000 */
        /* <DEDUP_REMOVED lines=10> */
.L_x_1:


//--------------------- .nv.shared.reserved.0     --------------------------
	.section	.nv.shared.reserved.0,"aw",@nobits
	.weak		__nv_reservedSMEM_offset_0_alias
	.size		__nv_reservedSMEM_offset_0_alias, 0, 64
	.other		__nv_reservedSMEM_offset_0_alias,@"STO_CUDA_RESERVED_SHARED STV_DEFAULT"
__nv_reservedSMEM_offset_0_alias:
	.zero		0
	.zero		64


//--------------------- .nv.constant0.vecadd_kernel --------------------------
	.section	.nv.constant0.vecadd_kernel,"a",@progbits
	.sectionflags	@""
	.align	4
.nv.constant0.vecadd_kernel:
	.zero		924


//--------------------- SYMBOLS --------------------------

	.type		.nv.reservedSmem.offset0,@object
	.size		.nv.reservedSmem.offset0,0x4
